//
// Generated by NVIDIA NVVM Compiler
//
// Compiler Build ID: CL-36424714
// Cuda compilation tools, release 13.0, V13.0.88
// Based on NVVM 20.0.0
//

.version 9.0
.target sm_100
.address_size 64

	// .globl	_Z6VecAddPKfS0_Pfi

.visible .entry _Z6VecAddPKfS0_Pfi(
	.param .u64 .ptr .align 1 _Z6VecAddPKfS0_Pfi_param_0,
	.param .u64 .ptr .align 1 _Z6VecAddPKfS0_Pfi_param_1,
	.param .u64 .ptr .align 1 _Z6VecAddPKfS0_Pfi_param_2,
	.param .u32 _Z6VecAddPKfS0_Pfi_param_3
)
{
	.reg .pred 	%p<2>;
	.reg .b32 	%r<6>;
	.reg .b32 	%f<4>;
	.reg .b64 	%rd<11>;

	ld.param.u64 	%rd1, [_Z6VecAddPKfS0_Pfi_param_0];
	ld.param.u64 	%rd2, [_Z6VecAddPKfS0_Pfi_param_1];
	ld.param.u64 	%rd3, [_Z6VecAddPKfS0_Pfi_param_2];
	ld.param.u32 	%r2, [_Z6VecAddPKfS0_Pfi_param_3];
	mov.u32 	%r3, %ntid.x;
	mov.u32 	%r4, %ctaid.x;
	mov.u32 	%r5, %tid.x;
	mad.lo.s32 	%r1, %r3, %r4, %r5;
	setp.ge.s32 	%p1, %r1, %r2;
	@%p1 bra 	$L__BB0_2;
	cvta.to.global.u64 	%rd4, %rd1;
	cvta.to.global.u64 	%rd5, %rd2;
	cvta.to.global.u64 	%rd6, %rd3;
	mul.wide.s32 	%rd7, %r1, 4;
	add.s64 	%rd8, %rd4, %rd7;
	ld.global.f32 	%f1, [%rd8];
	add.s64 	%rd9, %rd5, %rd7;
	ld.global.f32 	%f2, [%rd9];
	sub.f32 	%f3, %f1, %f2;
	add.s64 	%rd10, %rd6, %rd7;
	st.global.f32 	[%rd10], %f3;
$L__BB0_2:
	ret;

}


// ===== COMPILED SASS (sm_100) =====

	.target	sm_100

	.elftype	@"ET_EXEC"


//--------------------- .note.nv.tkinfo           --------------------------
	.section	.note.nv.tkinfo,"",@"SHT_NOTE"
	.sectionflags	@"SHF_NOTE_NV_TKINFO"
	.tkinfo
        /*0018*/ 	.word	0x00000002
        /*0030*/ 	.string	""
        /*0030*/ 	.string	"ptxas"
        /*0030*/ 	.string	"Cuda compilation tools, release 13.0, V13.0.88"
        /*0030*/ 	.string	"Build cuda_13.0.r13.0/compiler.36424714_0"
        /*0030*/ 	.string	"-arch sm_100 -m 64 "



//--------------------- .note.nv.cuinfo           --------------------------
	.section	.note.nv.cuinfo,"",@"SHT_NOTE"
	.sectionflags	@"SHF_NOTE_NV_CUINFO"
        /*0018*/ 	.short	0x0002
        /*001a*/ 	.short	0x0064
        /*001c*/ 	.short	0x0082
	.zero		2


//--------------------- .nv.info                  --------------------------
	.section	.nv.info,"",@"SHT_CUDA_INFO"
	.align	4


	//----- nvinfo : EIATTR_REGCOUNT
	.align		4
        /*0000*/ 	.byte	0x04, 0x2f
        /*0002*/ 	.short	(.L_1 - .L_0)
	.align		4
.L_0:
        /*0004*/ 	.word	index@(_Z6VecAddPKfS0_Pfi)
        /*0008*/ 	.word	0x0000000c


	//----- nvinfo : EIATTR_FRAME_SIZE
	.align		4
.L_1:
        /*000c*/ 	.byte	0x04, 0x11
        /*000e*/ 	.short	(.L_3 - .L_2)
	.align		4
.L_2:
        /*0010*/ 	.word	index@(_Z6VecAddPKfS0_Pfi)
        /*0014*/ 	.word	0x00000000


	//----- nvinfo : EIATTR_MIN_STACK_SIZE
	.align		4
.L_3:
        /*0018*/ 	.byte	0x04, 0x12
        /*001a*/ 	.short	(.L_5 - .L_4)
	.align		4
.L_4:
        /*001c*/ 	.word	index@(_Z6VecAddPKfS0_Pfi)
        /*0020*/ 	.word	0x00000000
.L_5:


//--------------------- .nv.compat                --------------------------
	.section	.nv.compat,"",@"SHT_CUDA_COMPAT_INFO"
	.align	4
        /*0000*/ 	.byte	0x02, 0x09, 0x00, 0x00, 0x02, 0x02, 0x01, 0x00, 0x02, 0x05, 0x05, 0x00, 0x03, 0x07, 0x01, 0x01
        /*0010*/ 	.byte	0x02, 0x03, 0x00, 0x00, 0x02, 0x06, 0x01, 0x00, 0x04, 0x0b, 0x08, 0x00, 0x09, 0x00, 0x00, 0x00
        /*0020*/ 	.byte	0x00, 0x00, 0x00, 0x00


//--------------------- .nv.info._Z6VecAddPKfS0_Pfi --------------------------
	.section	.nv.info._Z6VecAddPKfS0_Pfi,"",@"SHT_CUDA_INFO"
	.sectionflags	@""
	.align	4


	//----- nvinfo : EIATTR_CUDA_API_VERSION
	.align		4
        /*0000*/ 	.byte	0x04, 0x37
        /*0002*/ 	.short	(.L_7 - .L_6)
.L_6:
        /*0004*/ 	.word	0x00000082


	//----- nvinfo : EIATTR_KPARAM_INFO
	.align		4
.L_7:
        /*0008*/ 	.byte	0x04, 0x17
        /*000a*/ 	.short	(.L_9 - .L_8)
.L_8:
        /*000c*/ 	.word	0x00000000
        /*0010*/ 	.short	0x0003
        /*0012*/ 	.short	0x0018
        /*0014*/ 	.byte	0x00, 0xf0, 0x11, 0x00


	//----- nvinfo : EIATTR_KPARAM_INFO
	.align		4
.L_9:
        /*0018*/ 	.byte	0x04, 0x17
        /*001a*/ 	.short	(.L_11 - .L_10)
.L_10:
        /*001c*/ 	.word	0x00000000
        /*0020*/ 	.short	0x0002
        /*0022*/ 	.short	0x0010
        /*0024*/ 	.byte	0x00, 0xf5, 0x21, 0x00


	//----- nvinfo : EIATTR_KPARAM_INFO
	.align		4
.L_11:
        /*0028*/ 	.byte	0x04, 0x17
        /*002a*/ 	.short	(.L_13 - .L_12)
.L_12:
        /*002c*/ 	.word	0x00000000
        /*0030*/ 	.short	0x0001
        /*0032*/ 	.short	0x0008
        /*0034*/ 	.byte	0x00, 0xf5, 0x21, 0x00


	//----- nvinfo : EIATTR_KPARAM_INFO
	.align		4
.L_13:
        /*0038*/ 	.byte	0x04, 0x17
        /*003a*/ 	.short	(.L_15 - .L_14)
.L_14:
        /*003c*/ 	.word	0x00000000
        /*0040*/ 	.short	0x0000
        /*0042*/ 	.short	0x0000
        /*0044*/ 	.byte	0x00, 0xf5, 0x21, 0x00


	//----- nvinfo : EIATTR_SPARSE_MMA_MASK
	.align		4
.L_15:
        /*0048*/ 	.byte	0x03, 0x50
        /*004a*/ 	.short	0x0000


	//----- nvinfo : EIATTR_MAXREG_COUNT
	.align		4
        /*004c*/ 	.byte	0x03, 0x1b
        /*004e*/ 	.short	0x00ff


	//----- nvinfo : EIATTR_MERCURY_ISA_VERSION
	.align		4
        /*0050*/ 	.byte	0x03, 0x5f
        /*0052*/ 	.short	0x0101


	//----- nvinfo : EIATTR_VRC_CTA_INIT_COUNT
	.align		4
        /*0054*/ 	.byte	0x02, 0x4a
	.zero		1
	.zero		1


	//----- nvinfo : EIATTR_EXIT_INSTR_OFFSETS
	.align		4
        /*0058*/ 	.byte	0x04, 0x1c
        /*005a*/ 	.short	(.L_17 - .L_16)


	//   ....[0]....
.L_16:
        /*005c*/ 	.word	0x00000070


	//   ....[1]....
        /*0060*/ 	.word	0x00000130


	//----- nvinfo : EIATTR_CBANK_PARAM_SIZE
	.align		4
.L_17:
        /*0064*/ 	.byte	0x03, 0x19
        /*0066*/ 	.short	0x001c


	//----- nvinfo : EIATTR_PARAM_CBANK
	.align		4
        /*0068*/ 	.byte	0x04, 0x0a
        /*006a*/ 	.short	(.L_19 - .L_18)
	.align		4
.L_18:
        /*006c*/ 	.word	index@(.nv.constant0._Z6VecAddPKfS0_Pfi)
        /*0070*/ 	.short	0x0380
        /*0072*/ 	.short	0x001c


	//----- nvinfo : EIATTR_SW_WAR
	.align		4
.L_19:
        /*0074*/ 	.byte	0x04, 0x36
        /*0076*/ 	.short	(.L_21 - .L_20)
.L_20:
        /*0078*/ 	.word	0x00000008
.L_21:


//--------------------- .nv.callgraph             --------------------------
	.section	.nv.callgraph,"",@"SHT_CUDA_CALLGRAPH"
	.align	4
	.sectionentsize	8
	.align		4
        /*0000*/ 	.word	0x00000000
	.align		4
        /*0004*/ 	.word	0xffffffff
	.align		4
        /*0008*/ 	.word	0x00000000
	.align		4
        /*000c*/ 	.word	0xfffffffe
	.align		4
        /*0010*/ 	.word	0x00000000
	.align		4
        /*0014*/ 	.word	0xfffffffd
	.align		4
        /*0018*/ 	.word	0x00000000
	.align		4
        /*001c*/ 	.word	0xfffffffc


//--------------------- .text._Z6VecAddPKfS0_Pfi  --------------------------
	.section	.text._Z6VecAddPKfS0_Pfi,"ax",@progbits
	.align	128
        .global         _Z6VecAddPKfS0_Pfi
        .type           _Z6VecAddPKfS0_Pfi,@function
        .size           _Z6VecAddPKfS0_Pfi,(.L_x_1 - _Z6VecAddPKfS0_Pfi)
        .other          _Z6VecAddPKfS0_Pfi,@"STO_CUDA_ENTRY STV_DEFAULT"
_Z6VecAddPKfS0_Pfi:
.text._Z6VecAddPKfS0_Pfi:
[----:B------:R-:W-:Y:S01]  /*0000*/  LDC R1, c[0x0][0x37c] ;  /* 0x0000df00ff017b82 */ /* 0x000fe20000000800 */
[----:B------:R-:W0:Y:S01]  /*0010*/  S2R R9, SR_CTAID.X ;  /* 0x0000000000097919 */ /* 0x000e220000002500 */
[----:B------:R-:W0:Y:S01]  /*0020*/  LDCU UR4, c[0x0][0x360] ;  /* 0x00006c00ff0477ac */ /* 0x000e220008000800 */
[----:B------:R-:W0:Y:S01]  /*0030*/  S2R R0, SR_TID.X ;  /* 0x0000000000007919 */ /* 0x000e220000002100 */
[----:B------:R-:W1:Y:S01]  /*0040*/  LDCU UR5, c[0x0][0x398] ;  /* 0x00007300ff0577ac */ /* 0x000e620008000800 */
[----:B0-----:R-:W-:-:S05]  /*0050*/  IMAD R9, R9, UR4, R0 ;  /* 0x0000000409097c24 */ /* 0x001fca000f8e0200 */
[----:B-1----:R-:W-:-:S13]  /*0060*/  ISETP.GE.AND P0, PT, R9, UR5, PT ;  /* 0x0000000509007c0c */ /* 0x002fda000bf06270 */
[----:B------:R-:W-:Y:S05]  /*0070*/  @P0 EXIT ;  /* 0x000000000000094d */ /* 0x000fea0003800000 */
[----:B------:R-:W0:Y:S01]  /*0080*/  LDC.64 R2, c[0x0][0x380] ;  /* 0x0000e000ff027b82 */ /* 0x000e220000000a00 */
[----:B------:R-:W1:Y:S07]  /*0090*/  LDCU.64 UR4, c[0x0][0x358] ;  /* 0x00006b00ff0477ac */ /* 0x000e6e0008000a00 */
[----:B------:R-:W2:Y:S08]  /*00a0*/  LDC.64 R4, c[0x0][0x388] ;  /* 0x0000e200ff047b82 */ /* 0x000eb00000000a00 */
[----:B------:R-:W3:Y:S01]  /*00b0*/  LDC.64 R6, c[0x0][0x390] ;  /* 0x0000e400ff067b82 */ /* 0x000ee20000000a00 */
[----:B0-----:R-:W-:-:S06]  /*00c0*/  IMAD.WIDE R2, R9, 0x4, R2 ;  /* 0x0000000409027825 */ /* 0x001fcc00078e0202 */
[----:B-1----:R-:W4:Y:S01]  /*00d0*/  LDG.E R2, desc[UR4][R2.64] ;  /* 0x0000000402027981 */ /* 0x002f22000c1e1900 */
[----:B--2---:R-:W-:-:S06]  /*00e0*/  IMAD.WIDE R4, R9, 0x4, R4 ;  /* 0x0000000409047825 */ /* 0x004fcc00078e0204 */
[----:B------:R-:W4:Y:S01]  /*00f0*/  LDG.E R5, desc[UR4][R4.64] ;  /* 0x0000000404057981 */ /* 0x000f22000c1e1900 */
[----:B---3--:R-:W-:-:S04]  /*0100*/  IMAD.WIDE R6, R9, 0x4, R6 ;  /* 0x0000000409067825 */ /* 0x008fc800078e0206 */
[----:B----4-:R-:W-:-:S05]  /*0110*/  FADD R9, R2, -R5 ;  /* 0x8000000502097221 */ /* 0x010fca0000000000 */
[----:B------:R-:W-:Y:S01]  /*0120*/  STG.E desc[UR4][R6.64], R9 ;  /* 0x0000000906007986 */ /* 0x000fe2000c101904 */
[----:B------:R-:W-:Y:S05]  /*0130*/  EXIT ;  /* 0x000000000000794d */ /* 0x000fea0003800000 */
.L_x_0:
[----:B------:R-:W-:-:S00]  /*0140*/  BRA `(.L_x_0) ;  /* 0xfffffffc00fc7947 */ /* 0x000fc0000383ffff */
[----:B------:R-:W-:-:S00]  /*0150*/  NOP ;  /* 0x0000000000007918 */ /* 0x000fc00000000000 */
        /* <DEDUP_REMOVED lines=10> */
.L_x_1:


//--------------------- .nv.shared.reserved.0     --------------------------
	.section	.nv.shared.reserved.0,"aw",@nobits
	.weak		__nv_reservedSMEM_offset_0_alias
	.size		__nv_reservedSMEM_offset_0_alias, 0, 64
	.other		__nv_reservedSMEM_offset_0_alias,@"STO_CUDA_RESERVED_SHARED STV_DEFAULT"
__nv_reservedSMEM_offset_0_alias:
	.zero		0
	.zero		64


//--------------------- .nv.constant0._Z6VecAddPKfS0_Pfi --------------------------
	.section	.nv.constant0._Z6VecAddPKfS0_Pfi,"a",@progbits
	.sectionflags	@""
	.align	4
.nv.constant0._Z6VecAddPKfS0_Pfi:
	.zero		924


//--------------------- SYMBOLS --------------------------

	.type		.nv.reservedSmem.offset0,@object
	.size		.nv.reservedSmem.offset0,0x4
